//
// Generated by NVIDIA NVVM Compiler
//
// Compiler Build ID: CL-36424714
// Cuda compilation tools, release 13.0, V13.0.88
// Based on NVVM 20.0.0
//

.version 9.0
.target sm_100
.address_size 64

	// .globl	blur

.visible .entry blur(
	.param .u64 .ptr .align 1 blur_param_0,
	.param .u64 .ptr .align 1 blur_param_1,
	.param .u32 blur_param_2
)
{
	.reg .pred 	%p<8>;
	.reg .b32 	%r<21>;
	.reg .b64 	%rd<50>;

	ld.param.u64 	%rd6, [blur_param_0];
	ld.param.u64 	%rd5, [blur_param_1];
	ld.param.u32 	%r4, [blur_param_2];
	cvta.to.global.u64 	%rd1, %rd6;
	mov.u32 	%r5, %ctaid.x;
	mov.u32 	%r6, %ntid.x;
	mov.u32 	%r7, %tid.x;
	mad.lo.s32 	%r8, %r5, %r6, %r7;
	mov.u32 	%r9, %ctaid.y;
	mov.u32 	%r10, %ntid.y;
	mov.u32 	%r11, %tid.y;
	mad.lo.s32 	%r12, %r9, %r10, %r11;
	setp.eq.s32 	%p1, %r8, 0;
	add.s32 	%r13, %r4, -1;
	setp.eq.s32 	%p2, %r8, %r13;
	or.pred  	%p3, %p1, %p2;
	setp.eq.s32 	%p4, %r12, 0;
	or.pred  	%p5, %p4, %p3;
	setp.eq.s32 	%p6, %r12, %r13;
	or.pred  	%p7, %p5, %p6;
	@%p7 bra 	$L__BB0_2;
	add.s32 	%r15, %r12, -1;
	mul.lo.s32 	%r16, %r15, %r4;
	cvt.s64.s32 	%rd9, %r16;
	cvt.s64.s32 	%rd10, %r8;
	add.s64 	%rd11, %rd10, %rd9;
	shl.b64 	%rd12, %rd11, 3;
	add.s64 	%rd13, %rd1, %rd12;
	ld.global.u64 	%rd14, [%rd13+-8];
	mul.lo.s32 	%r17, %r12, %r4;
	cvt.s64.s32 	%rd15, %r17;
	add.s64 	%rd16, %rd10, %rd15;
	shl.b64 	%rd17, %rd16, 3;
	add.s64 	%rd18, %rd1, %rd17;
	ld.global.u64 	%rd19, [%rd18+-8];
	add.s64 	%rd20, %rd19, %rd14;
	add.s32 	%r18, %r17, %r4;
	cvt.s64.s32 	%rd21, %r18;
	add.s64 	%rd22, %rd10, %rd21;
	shl.b64 	%rd23, %rd22, 3;
	add.s64 	%rd24, %rd1, %rd23;
	ld.global.u64 	%rd25, [%rd24+-8];
	add.s64 	%rd26, %rd25, %rd20;
	add.s32 	%r19, %r8, %r16;
	mul.wide.s32 	%rd27, %r19, 8;
	add.s64 	%rd28, %rd1, %rd27;
	ld.global.u64 	%rd29, [%rd28];
	add.s64 	%rd30, %rd29, %rd26;
	mul.wide.s32 	%rd31, %r4, 8;
	add.s64 	%rd32, %rd28, %rd31;
	ld.global.u64 	%rd33, [%rd32];
	add.s64 	%rd34, %rd33, %rd30;
	add.s64 	%rd35, %rd32, %rd31;
	ld.global.u64 	%rd36, [%rd35];
	add.s64 	%rd37, %rd36, %rd34;
	ld.global.u64 	%rd38, [%rd28+8];
	add.s64 	%rd39, %rd38, %rd37;
	ld.global.u64 	%rd40, [%rd32+8];
	add.s64 	%rd41, %rd40, %rd39;
	ld.global.u64 	%rd42, [%rd35+8];
	add.s64 	%rd43, %rd42, %rd41;
	mul.hi.s64 	%rd44, %rd43, 2049638230412172402;
	shr.u64 	%rd45, %rd44, 63;
	add.s64 	%rd49, %rd44, %rd45;
	bra.uni 	$L__BB0_3;
$L__BB0_2:
	mad.lo.s32 	%r14, %r4, %r12, %r8;
	mul.wide.s32 	%rd7, %r14, 8;
	add.s64 	%rd8, %rd1, %rd7;
	ld.global.u64 	%rd49, [%rd8];
$L__BB0_3:
	cvta.to.global.u64 	%rd46, %rd5;
	mad.lo.s32 	%r20, %r4, %r12, %r8;
	mul.wide.s32 	%rd47, %r20, 8;
	add.s64 	%rd48, %rd46, %rd47;
	st.global.u64 	[%rd48], %rd49;
	ret;

}


// ===== COMPILED SASS (sm_100) =====

	.target	sm_100

	.elftype	@"ET_EXEC"


//--------------------- .note.nv.tkinfo           --------------------------
	.section	.note.nv.tkinfo,"",@"SHT_NOTE"
	.sectionflags	@"SHF_NOTE_NV_TKINFO"
	.tkinfo
        /*0018*/ 	.word	0x00000002
        /*0030*/ 	.string	""
        /*0030*/ 	.string	"ptxas"
        /*0030*/ 	.string	"Cuda compilation tools, release 13.0, V13.0.88"
        /*0030*/ 	.string	"Build cuda_13.0.r13.0/compiler.36424714_0"
        /*0030*/ 	.string	"-arch sm_100 -m 64 "



//--------------------- .note.nv.cuinfo           --------------------------
	.section	.note.nv.cuinfo,"",@"SHT_NOTE"
	.sectionflags	@"SHF_NOTE_NV_CUINFO"
        /*0018*/ 	.short	0x0002
        /*001a*/ 	.short	0x0064
        /*001c*/ 	.short	0x0082
	.zero		2


//--------------------- .nv.info                  --------------------------
	.section	.nv.info,"",@"SHT_CUDA_INFO"
	.align	4


	//----- nvinfo : EIATTR_REGCOUNT
	.align		4
        /*0000*/ 	.byte	0x04, 0x2f
        /*0002*/ 	.short	(.L_1 - .L_0)
	.align		4
.L_0:
        /*0004*/ 	.word	index@(blur)
        /*0008*/ 	.word	0x00000020


	//----- nvinfo : EIATTR_FRAME_SIZE
	.align		4
.L_1:
        /*000c*/ 	.byte	0x04, 0x11
        /*000e*/ 	.short	(.L_3 - .L_2)
	.align		4
.L_2:
        /*0010*/ 	.word	index@(blur)
        /*0014*/ 	.word	0x00000000


	//----- nvinfo : EIATTR_MIN_STACK_SIZE
	.align		4
.L_3:
        /*0018*/ 	.byte	0x04, 0x12
        /*001a*/ 	.short	(.L_5 - .L_4)
	.align		4
.L_4:
        /*001c*/ 	.word	index@(blur)
        /*0020*/ 	.word	0x00000000
.L_5:


//--------------------- .nv.compat                --------------------------
	.section	.nv.compat,"",@"SHT_CUDA_COMPAT_INFO"
	.align	4
        /*0000*/ 	.byte	0x02, 0x09, 0x00, 0x00, 0x02, 0x02, 0x01, 0x00, 0x02, 0x05, 0x05, 0x00, 0x03, 0x07, 0x01, 0x01
        /*0010*/ 	.byte	0x02, 0x03, 0x00, 0x00, 0x02, 0x06, 0x01, 0x00, 0x04, 0x0b, 0x08, 0x00, 0x09, 0x00, 0x00, 0x00
        /*0020*/ 	.byte	0x00, 0x00, 0x00, 0x00


//--------------------- .nv.info.blur             --------------------------
	.section	.nv.info.blur,"",@"SHT_CUDA_INFO"
	.sectionflags	@""
	.align	4


	//----- nvinfo : EIATTR_CUDA_API_VERSION
	.align		4
        /*0000*/ 	.byte	0x04, 0x37
        /*0002*/ 	.short	(.L_7 - .L_6)
.L_6:
        /*0004*/ 	.word	0x00000082


	//----- nvinfo : EIATTR_KPARAM_INFO
	.align		4
.L_7:
        /*0008*/ 	.byte	0x04, 0x17
        /*000a*/ 	.short	(.L_9 - .L_8)
.L_8:
        /*000c*/ 	.word	0x00000000
        /*0010*/ 	.short	0x0002
        /*0012*/ 	.short	0x0010
        /*0014*/ 	.byte	0x00, 0xf0, 0x11, 0x00


	//----- nvinfo : EIATTR_KPARAM_INFO
	.align		4
.L_9:
        /*0018*/ 	.byte	0x04, 0x17
        /*001a*/ 	.short	(.L_11 - .L_10)
.L_10:
        /*001c*/ 	.word	0x00000000
        /*0020*/ 	.short	0x0001
        /*0022*/ 	.short	0x0008
        /*0024*/ 	.byte	0x00, 0xf5, 0x21, 0x00


	//----- nvinfo : EIATTR_KPARAM_INFO
	.align		4
.L_11:
        /*0028*/ 	.byte	0x04, 0x17
        /*002a*/ 	.short	(.L_13 - .L_12)
.L_12:
        /*002c*/ 	.word	0x00000000
        /*0030*/ 	.short	0x0000
        /*0032*/ 	.short	0x0000
        /*0034*/ 	.byte	0x00, 0xf5, 0x21, 0x00


	//----- nvinfo : EIATTR_SPARSE_MMA_MASK
	.align		4
.L_13:
        /*0038*/ 	.byte	0x03, 0x50
        /*003a*/ 	.short	0x0000


	//----- nvinfo : EIATTR_MAXREG_COUNT
	.align		4
        /*003c*/ 	.byte	0x03, 0x1b
        /*003e*/ 	.short	0x00ff


	//----- nvinfo : EIATTR_MERCURY_ISA_VERSION
	.align		4
        /*0040*/ 	.byte	0x03, 0x5f
        /*0042*/ 	.short	0x0101


	//----- nvinfo : EIATTR_VRC_CTA_INIT_COUNT
	.align		4
        /*0044*/ 	.byte	0x02, 0x4a
	.zero		1
	.zero		1


	//----- nvinfo : EIATTR_EXIT_INSTR_OFFSETS
	.align		4
        /*0048*/ 	.byte	0x04, 0x1c
        /*004a*/ 	.short	(.L_15 - .L_14)


	//   ....[0]....
.L_14:
        /*004c*/ 	.word	0x00000540


	//----- nvinfo : EIATTR_CRS_STACK_SIZE
	.align		4
.L_15:
        /*0050*/ 	.byte	0x04, 0x1e
        /*0052*/ 	.short	(.L_17 - .L_16)
.L_16:
        /*0054*/ 	.word	0x00000000


	//----- nvinfo : EIATTR_CBANK_PARAM_SIZE
	.align		4
.L_17:
        /*0058*/ 	.byte	0x03, 0x19
        /*005a*/ 	.short	0x0014


	//----- nvinfo : EIATTR_PARAM_CBANK
	.align		4
        /*005c*/ 	.byte	0x04, 0x0a
        /*005e*/ 	.short	(.L_19 - .L_18)
	.align		4
.L_18:
        /*0060*/ 	.word	index@(.nv.constant0.blur)
        /*0064*/ 	.short	0x0380
        /*0066*/ 	.short	0x0014


	//----- nvinfo : EIATTR_SW_WAR
	.align		4
.L_19:
        /*0068*/ 	.byte	0x04, 0x36
        /*006a*/ 	.short	(.L_21 - .L_20)
.L_20:
        /*006c*/ 	.word	0x00000008
.L_21:


//--------------------- .nv.callgraph             --------------------------
	.section	.nv.callgraph,"",@"SHT_CUDA_CALLGRAPH"
	.align	4
	.sectionentsize	8
	.align		4
        /*0000*/ 	.word	0x00000000
	.align		4
        /*0004*/ 	.word	0xffffffff
	.align		4
        /*0008*/ 	.word	0x00000000
	.align		4
        /*000c*/ 	.word	0xfffffffe
	.align		4
        /*0010*/ 	.word	0x00000000
	.align		4
        /*0014*/ 	.word	0xfffffffd
	.align		4
        /*0018*/ 	.word	0x00000000
	.align		4
        /*001c*/ 	.word	0xfffffffc


//--------------------- .text.blur                --------------------------
	.section	.text.blur,"ax",@progbits
	.align	128
        .global         blur
        .type           blur,@function
        .size           blur,(.L_x_4 - blur)
        .other          blur,@"STO_CUDA_ENTRY STV_DEFAULT"
blur:
.text.blur:
[----:B------:R-:W-:Y:S01]  /*0000*/  LDC R1, c[0x0][0x37c] ;  /* 0x0000df00ff017b82 */ /* 0x000fe20000000800 */
[----:B------:R-:W0:Y:S07]  /*0010*/  S2R R2, SR_TID.X ;  /* 0x0000000000027919 */ /* 0x000e2e0000002100 */
[----:B------:R-:W0:Y:S01]  /*0020*/  S2UR UR4, SR_CTAID.X ;  /* 0x00000000000479c3 */ /* 0x000e220000002500 */
[----:B------:R-:W-:Y:S01]  /*0030*/  BSSY.RECONVERGENT B0, `(.L_x_0) ;  /* 0x000004a000007945 */ /* 0x000fe20003800200 */
[----:B------:R-:W1:Y:S06]  /*0040*/  S2R R4, SR_TID.Y ;  /* 0x0000000000047919 */ /* 0x000e6c0000002200 */
[----:B------:R-:W0:Y:S08]  /*0050*/  LDC R3, c[0x0][0x360] ;  /* 0x0000d800ff037b82 */ /* 0x000e300000000800 */
[----:B------:R-:W2:Y:S08]  /*0060*/  LDC R0, c[0x0][0x390] ;  /* 0x0000e400ff007b82 */ /* 0x000eb00000000800 */
[----:B------:R-:W1:Y:S08]  /*0070*/  S2UR UR5, SR_CTAID.Y ;  /* 0x00000000000579c3 */ /* 0x000e700000002600 */
[----:B------:R-:W1:Y:S01]  /*0080*/  LDC R5, c[0x0][0x364] ;  /* 0x0000d900ff057b82 */ /* 0x000e620000000800 */
[----:B0-----:R-:W-:-:S02]  /*0090*/  IMAD R3, R3, UR4, R2 ;  /* 0x0000000403037c24 */ /* 0x001fc4000f8e0202 */
[----:B--2---:R-:W-:-:S05]  /*00a0*/  VIADD R2, R0, 0xffffffff ;  /* 0xffffffff00027836 */ /* 0x004fca0000000000 */
[----:B------:R-:W-:-:S04]  /*00b0*/  ISETP.NE.AND P0, PT, R3, R2, PT ;  /* 0x000000020300720c */ /* 0x000fc80003f05270 */
[----:B------:R-:W-:Y:S01]  /*00c0*/  ISETP.EQ.OR P0, PT, R3, RZ, !P0 ;  /* 0x000000ff0300720c */ /* 0x000fe20004702670 */
[----:B-1----:R-:W-:Y:S01]  /*00d0*/  IMAD R5, R5, UR5, R4 ;  /* 0x0000000505057c24 */ /* 0x002fe2000f8e0204 */
[----:B------:R-:W0:Y:S04]  /*00e0*/  LDCU.64 UR4, c[0x0][0x358] ;  /* 0x00006b00ff0477ac */ /* 0x000e280008000a00 */
[----:B------:R-:W-:-:S04]  /*00f0*/  ISETP.EQ.OR P0, PT, R5, RZ, P0 ;  /* 0x000000ff0500720c */ /* 0x000fc80000702670 */
[----:B------:R-:W-:-:S13]  /*0100*/  ISETP.EQ.OR P0, PT, R5, R2, P0 ;  /* 0x000000020500720c */ /* 0x000fda0000702670 */
[----:B0-----:R-:W-:Y:S05]  /*0110*/  @P0 BRA `(.L_x_1) ;  /* 0x0000000000dc0947 */ /* 0x001fea0003800000 */
[----:B------:R-:W0:Y:S01]  /*0120*/  LDCU.64 UR6, c[0x0][0x380] ;  /* 0x00007000ff0677ac */ /* 0x000e220008000a00 */
[----:B------:R-:W1:Y:S01]  /*0130*/  LDC.64 R26, c[0x0][0x380] ;  /* 0x0000e000ff1a7b82 */ /* 0x000e620000000a00 */
[C---:B------:R-:W-:Y:S01]  /*0140*/  IMAD R4, R5.reuse, R0, RZ ;  /* 0x0000000005047224 */ /* 0x040fe200078e02ff */
[----:B------:R-:W-:Y:S01]  /*0150*/  SHF.R.S32.HI R11, RZ, 0x1f, R3 ;  /* 0x0000001fff0b7819 */ /* 0x000fe20000011403 */
[----:B------:R-:W-:Y:S02]  /*0160*/  VIADD R7, R5, 0xffffffff ;  /* 0xffffffff05077836 */ /* 0x000fe40000000000 */
[----:B------:R-:W-:Y:S01]  /*0170*/  IMAD.IADD R8, R4, 0x1, R0 ;  /* 0x0000000104087824 */ /* 0x000fe200078e0200 */
[----:B------:R-:W-:Y:S01]  /*0180*/  IADD3 R10, P0, PT, R3, R4, RZ ;  /* 0x00000004030a7210 */ /* 0x000fe20007f1e0ff */
[----:B------:R-:W-:-:S03]  /*0190*/  IMAD R2, R7, R0, RZ ;  /* 0x0000000007027224 */ /* 0x000fc600078e02ff */
[-C--:B------:R-:W-:Y:S01]  /*01a0*/  LEA.HI.X.SX32 R7, R4, R11.reuse, 0x1, P0 ;  /* 0x0000000b04077211 */ /* 0x080fe200000f0eff */
[C---:B------:R-:W-:Y:S01]  /*01b0*/  IMAD.IADD R9, R3.reuse, 0x1, R2 ;  /* 0x0000000103097824 */ /* 0x040fe200078e0202 */
[C---:B------:R-:W-:Y:S02]  /*01c0*/  IADD3 R12, P0, PT, R3.reuse, R2, RZ ;  /* 0x00000002030c7210 */ /* 0x040fe40007f1e0ff */
[----:B------:R-:W-:Y:S02]  /*01d0*/  IADD3 R4, P2, PT, R3, R8, RZ ;  /* 0x0000000803047210 */ /* 0x000fe40007f5e0ff */
[-C--:B------:R-:W-:Y:S02]  /*01e0*/  LEA.HI.X.SX32 R13, R2, R11.reuse, 0x1, P0 ;  /* 0x0000000b020d7211 */ /* 0x080fe400000f0eff */
[----:B0-----:R-:W-:Y:S02]  /*01f0*/  LEA R6, P1, R10, UR6, 0x3 ;  /* 0x000000060a067c11 */ /* 0x001fe4000f8218ff */
[----:B------:R-:W-:-:S02]  /*0200*/  LEA.HI.X.SX32 R11, R8, R11, 0x1, P2 ;  /* 0x0000000b080b7211 */ /* 0x000fc400010f0eff */
[----:B------:R-:W-:Y:S02]  /*0210*/  LEA.HI.X R7, R10, UR7, R7, 0x3, P1 ;  /* 0x000000070a077c11 */ /* 0x000fe400088f1c07 */
[----:B------:R-:W-:Y:S01]  /*0220*/  LEA R8, P0, R12, UR6, 0x3 ;  /* 0x000000060c087c11 */ /* 0x000fe2000f8018ff */
[----:B-1----:R-:W-:Y:S01]  /*0230*/  IMAD.WIDE R26, R9, 0x8, R26 ;  /* 0x00000008091a7825 */ /* 0x002fe200078e021a */
[----:B------:R-:W-:Y:S02]  /*0240*/  LEA R10, P1, R4, UR6, 0x3 ;  /* 0x00000006040a7c11 */ /* 0x000fe4000f8218ff */
[----:B------:R-:W-:Y:S01]  /*0250*/  LEA.HI.X R9, R12, UR7, R13, 0x3, P0 ;  /* 0x000000070c097c11 */ /* 0x000fe200080f1c0d */
[----:B------:R-:W2:Y:S01]  /*0260*/  LDG.E.64 R6, desc[UR4][R6.64+-0x8] ;  /* 0xfffff80406067981 */ /* 0x000ea2000c1e1b00 */
[----:B------:R-:W-:Y:S01]  /*0270*/  LEA.HI.X R11, R4, UR7, R11, 0x3, P1 ;  /* 0x00000007040b7c11 */ /* 0x000fe200088f1c0b */
[C---:B------:R-:W-:Y:S02]  /*0280*/  IMAD.WIDE R12, R0.reuse, 0x8, R26 ;  /* 0x00000008000c7825 */ /* 0x040fe400078e021a */
[----:B------:R-:W3:Y:S04]  /*0290*/  LDG.E.64 R16, desc[UR4][R26.64] ;  /* 0x000000041a107981 */ /* 0x000ee8000c1e1b00 */
[----:B------:R-:W2:Y:S04]  /*02a0*/  LDG.E.64 R8, desc[UR4][R8.64+-0x8] ;  /* 0xfffff80408087981 */ /* 0x000ea8000c1e1b00 */
[----:B------:R-:W2:Y:S01]  /*02b0*/  LDG.E.64 R10, desc[UR4][R10.64+-0x8] ;  /* 0xfffff8040a0a7981 */ /* 0x000ea2000c1e1b00 */
[----:B------:R-:W-:-:S03]  /*02c0*/  IMAD.WIDE R28, R0, 0x8, R12 ;  /* 0x00000008001c7825 */ /* 0x000fc600078e020c */
[----:B------:R-:W3:Y:S04]  /*02d0*/  LDG.E.64 R14, desc[UR4][R12.64] ;  /* 0x000000040c0e7981 */ /* 0x000ee8000c1e1b00 */
[----:B------:R-:W4:Y:S04]  /*02e0*/  LDG.E.64 R20, desc[UR4][R26.64+0x8] ;  /* 0x000008041a147981 */ /* 0x000f28000c1e1b00 */
[----:B------:R-:W4:Y:S04]  /*02f0*/  LDG.E.64 R22, desc[UR4][R28.64] ;  /* 0x000000041c167981 */ /* 0x000f28000c1e1b00 */
[----:B------:R-:W5:Y:S04]  /*0300*/  LDG.E.64 R18, desc[UR4][R12.64+0x8] ;  /* 0x000008040c127981 */ /* 0x000f68000c1e1b00 */
[----:B------:R-:W5:Y:S01]  /*0310*/  LDG.E.64 R24, desc[UR4][R28.64+0x8] ;  /* 0x000008041c187981 */ /* 0x000f62000c1e1b00 */
[----:B--2---:R-:W-:-:S04]  /*0320*/  IADD3 R2, P0, P1, R10, R6, R8 ;  /* 0x000000060a027210 */ /* 0x004fc8000791e008 */
[----:B------:R-:W-:Y:S02]  /*0330*/  IADD3.X R6, PT, PT, R11, R7, R9, P0, P1 ;  /* 0x000000070b067210 */ /* 0x000fe400007e2409 */
[----:B---3--:R-:W-:-:S04]  /*0340*/  IADD3 R7, P0, P1, R14, R16, R2 ;  /* 0x000000100e077210 */ /* 0x008fc8000791e002 */
[----:B------:R-:W-:Y:S02]  /*0350*/  IADD3.X R15, PT, PT, R15, R17, R6, P0, P1 ;  /* 0x000000110f0f7210 */ /* 0x000fe400007e2406 */
[----:B----4-:R-:W-:-:S04]  /*0360*/  IADD3 R11, P0, P1, R20, R22, R7 ;  /* 0x00000016140b7210 */ /* 0x010fc8000791e007 */
[----:B------:R-:W-:Y:S02]  /*0370*/  IADD3.X R21, PT, PT, R21, R23, R15, P0, P1 ;  /* 0x0000001715157210 */ /* 0x000fe400007e240f */
[----:B-----5:R-:W-:-:S04]  /*0380*/  IADD3 R11, P0, P1, R24, R18, R11 ;  /* 0x00000012180b7210 */ /* 0x020fc8000791e00b */
[----:B------:R-:W-:-:S05]  /*0390*/  IADD3.X R19, PT, PT, R25, R19, R21, P0, P1 ;  /* 0x0000001319137210 */ /* 0x000fca00007e2415 */
[----:B------:R-:W-:-:S04]  /*03a0*/  IMAD.WIDE.U32 R6, R19, 0x71c71c72, RZ ;  /* 0x71c71c7213067825 */ /* 0x000fc800078e00ff */
[----:B------:R-:W-:-:S04]  /*03b0*/  IMAD.WIDE.U32 R8, P0, R11, 0x1c71c71c, R6 ;  /* 0x1c71c71c0b087825 */ /* 0x000fc80007800006 */
[----:B------:R-:W-:-:S04]  /*03c0*/  IMAD.WIDE.U32 R6, R11, 0x71c71c72, RZ ;  /* 0x71c71c720b067825 */ /* 0x000fc800078e00ff */
[----:B------:R-:W-:Y:S01]  /*03d0*/  IMAD.X R11, RZ, RZ, RZ, P0 ;  /* 0x000000ffff0b7224 */ /* 0x000fe200000e06ff */
[----:B------:R-:W-:Y:S01]  /*03e0*/  IADD3 RZ, P0, PT, R7, R8, RZ ;  /* 0x0000000807ff7210 */ /* 0x000fe20007f1e0ff */
[----:B------:R-:W-:-:S04]  /*03f0*/  IMAD.MOV.U32 R10, RZ, RZ, R9 ;  /* 0x000000ffff0a7224 */ /* 0x000fc800078e0009 */
[C---:B------:R-:W-:Y:S01]  /*0400*/  IMAD.WIDE.U32.X R6, R19.reuse, 0x1c71c71c, R10, P0 ;  /* 0x1c71c71c13067825 */ /* 0x040fe200000e040a */
[----:B------:R-:W-:Y:S02]  /*0410*/  ISETP.LT.AND P1, PT, R19, RZ, PT ;  /* 0x000000ff1300720c */ /* 0x000fe40003f21270 */
[----:B------:R-:W-:-:S04]  /*0420*/  IADD3 R9, P0, PT, R6, -0x71c71c72, RZ ;  /* 0x8e38e38e06097810 */ /* 0x000fc80007f1e0ff */
[----:B------:R-:W-:Y:S02]  /*0430*/  IADD3.X R11, PT, PT, R7, -0x1c71c71d, RZ, P0, !PT ;  /* 0xe38e38e3070b7810 */ /* 0x000fe400007fe4ff */
[----:B------:R-:W-:Y:S02]  /*0440*/  SEL R8, R9, R6, P1 ;  /* 0x0000000609087207 */ /* 0x000fe40000800000 */
[----:B------:R-:W-:-:S04]  /*0450*/  SEL R7, R11, R7, P1 ;  /* 0x000000070b077207 */ /* 0x000fc80000800000 */
[----:B------:R-:W-:-:S05]  /*0460*/  LEA.HI R8, P0, R7, R8, RZ, 0x1 ;  /* 0x0000000807087211 */ /* 0x000fca00078108ff */
[----:B------:R-:W-:Y:S01]  /*0470*/  IMAD.X R9, RZ, RZ, R7, P0 ;  /* 0x000000ffff097224 */ /* 0x000fe200000e0607 */
[----:B------:R-:W-:Y:S07]  /*0480*/  BRA `(.L_x_2) ;  /* 0x0000000000107947 */ /* 0x000fee0003800000 */
.L_x_1:
[----:B------:R-:W0:Y:S01]  /*0490*/  LDC.64 R6, c[0x0][0x380] ;  /* 0x0000e000ff067b82 */ /* 0x000e220000000a00 */
[----:B------:R-:W-:-:S04]  /*04a0*/  IMAD R9, R5, R0, R3 ;  /* 0x0000000005097224 */ /* 0x000fc800078e0203 */
[----:B0-----:R-:W-:-:S05]  /*04b0*/  IMAD.WIDE R6, R9, 0x8, R6 ;  /* 0x0000000809067825 */ /* 0x001fca00078e0206 */
[----:B------:R0:W5:Y:S02]  /*04c0*/  LDG.E.64 R8, desc[UR4][R6.64] ;  /* 0x0000000406087981 */ /* 0x000164000c1e1b00 */
.L_x_2:
[----:B------:R-:W-:Y:S05]  /*04d0*/  BSYNC.RECONVERGENT B0 ;  /* 0x0000000000007941 */ /* 0x000fea0003800200 */
.L_x_0:
[----:B0-----:R-:W0:Y:S01]  /*04e0*/  LDC.64 R6, c[0x0][0x388] ;  /* 0x0000e200ff067b82 */ /* 0x001e220000000a00 */
[----:B------:R-:W-:Y:S02]  /*04f0*/  IMAD R3, R5, R0, R3 ;  /* 0x0000000005037224 */ /* 0x000fe400078e0203 */
[----:B-----5:R-:W-:Y:S02]  /*0500*/  IMAD.MOV.U32 R4, RZ, RZ, R8 ;  /* 0x000000ffff047224 */ /* 0x020fe400078e0008 */
[----:B------:R-:W-:Y:S02]  /*0510*/  IMAD.MOV.U32 R5, RZ, RZ, R9 ;  /* 0x000000ffff057224 */ /* 0x000fe400078e0009 */
[----:B0-----:R-:W-:-:S05]  /*0520*/  IMAD.WIDE R2, R3, 0x8, R6 ;  /* 0x0000000803027825 */ /* 0x001fca00078e0206 */
[----:B------:R-:W-:Y:S01]  /*0530*/  STG.E.64 desc[UR4][R2.64], R4 ;  /* 0x0000000402007986 */ /* 0x000fe2000c101b04 */
[----:B------:R-:W-:Y:S05]  /*0540*/  EXIT ;  /* 0x000000000000794d */ /* 0x000fea0003800000 */
.L_x_3:
[----:B------:R-:W-:-:S00]  /*0550*/  BRA `(.L_x_3) ;  /* 0xfffffffc00fc7947 */ /* 0x000fc0000383ffff */
[----:B------:R-:W-:-:S00]  /*0560*/  NOP ;  /* 0x0000000000007918 */ /* 0x000fc00000000000 */
        /* <DEDUP_REMOVED lines=9> */
.L_x_4:


//--------------------- .nv.shared.reserved.0     --------------------------
	.section	.nv.shared.reserved.0,"aw",@nobits
	.weak		__nv_reservedSMEM_offset_0_alias
	.size		__nv_reservedSMEM_offset_0_alias, 0, 64
	.other		__nv_reservedSMEM_offset_0_alias,@"STO_CUDA_RESERVED_SHARED STV_DEFAULT"
__nv_reservedSMEM_offset_0_alias:
	.zero		0
	.zero		64


//--------------------- .nv.constant0.blur        --------------------------
	.section	.nv.constant0.blur,"a",@progbits
	.sectionflags	@""
	.align	4
.nv.constant0.blur:
	.zero		916


//--------------------- SYMBOLS --------------------------

	.type		.nv.reservedSmem.offset0,@object
	.size		.nv.reservedSmem.offset0,0x4
